//
// Generated by NVIDIA NVVM Compiler
//
// Compiler Build ID: CL-36424714
// Cuda compilation tools, release 13.0, V13.0.88
// Based on NVVM 20.0.0
//

.version 9.0
.target sm_100
.address_size 64

	// .globl	_Z14gpu_reduce_sumPiS_
.extern .shared .align 16 .b8 cache[];

.visible .entry _Z14gpu_reduce_sumPiS_(
	.param .u64 .ptr .align 1 _Z14gpu_reduce_sumPiS__param_0,
	.param .u64 .ptr .align 1 _Z14gpu_reduce_sumPiS__param_1
)
{
	.reg .pred 	%p<5>;
	.reg .b32 	%r<27>;
	.reg .b64 	%rd<9>;

	ld.param.u64 	%rd1, [_Z14gpu_reduce_sumPiS__param_0];
	ld.param.u64 	%rd2, [_Z14gpu_reduce_sumPiS__param_1];
	mov.u32 	%r5, %ctaid.x;
	mov.u32 	%r6, %ntid.x;
	mov.u32 	%r7, %tid.x;
	mad.lo.s32 	%r8, %r5, %r6, %r7;
	mov.u32 	%r9, %ctaid.y;
	mov.u32 	%r10, %ntid.y;
	mov.u32 	%r11, %tid.y;
	mad.lo.s32 	%r12, %r9, %r10, %r11;
	shl.b32 	%r13, %r8, 3;
	add.s32 	%r1, %r12, %r13;
	shl.b32 	%r14, %r11, 1;
	add.s32 	%r2, %r14, %r7;
	shl.b32 	%r15, %r5, 2;
	add.s32 	%r3, %r15, %r9;
	setp.gt.s32 	%p1, %r1, 63;
	shl.b32 	%r16, %r2, 2;
	mov.u32 	%r17, cache;
	add.s32 	%r4, %r17, %r16;
	@%p1 bra 	$L__BB0_2;
	cvta.to.global.u64 	%rd3, %rd1;
	mul.wide.s32 	%rd4, %r1, 4;
	add.s64 	%rd5, %rd3, %rd4;
	ld.global.u32 	%r19, [%rd5];
	st.shared.u32 	[%r4], %r19;
	bra.uni 	$L__BB0_3;
$L__BB0_2:
	mov.b32 	%r18, 0;
	st.shared.u32 	[%r4], %r18;
$L__BB0_3:
	bar.sync 	0;
	setp.gt.u32 	%p2, %r2, 1;
	@%p2 bra 	$L__BB0_5;
	ld.shared.u32 	%r20, [%r4+8];
	ld.shared.u32 	%r21, [%r4];
	add.s32 	%r22, %r21, %r20;
	st.shared.u32 	[%r4], %r22;
$L__BB0_5:
	bar.sync 	0;
	setp.ne.s32 	%p3, %r2, 0;
	@%p3 bra 	$L__BB0_7;
	ld.shared.u32 	%r23, [cache+4];
	ld.shared.u32 	%r24, [%r4];
	add.s32 	%r25, %r24, %r23;
	st.shared.u32 	[%r4], %r25;
$L__BB0_7:
	setp.ne.s32 	%p4, %r2, 0;
	bar.sync 	0;
	@%p4 bra 	$L__BB0_9;
	ld.shared.u32 	%r26, [cache];
	cvta.to.global.u64 	%rd6, %rd2;
	mul.wide.s32 	%rd7, %r3, 4;
	add.s64 	%rd8, %rd6, %rd7;
	st.global.u32 	[%rd8], %r26;
$L__BB0_9:
	ret;

}
	// .globl	_Z14gpu_reduce_minPiS_
.visible .entry _Z14gpu_reduce_minPiS_(
	.param .u64 .ptr .align 1 _Z14gpu_reduce_minPiS__param_0,
	.param .u64 .ptr .align 1 _Z14gpu_reduce_minPiS__param_1
)
{
	.reg .pred 	%p<5>;
	.reg .b32 	%r<29>;
	.reg .b64 	%rd<9>;

	ld.param.u64 	%rd1, [_Z14gpu_reduce_minPiS__param_0];
	ld.param.u64 	%rd2, [_Z14gpu_reduce_minPiS__param_1];
	mov.u32 	%r8, %ctaid.x;
	mov.u32 	%r9, %ntid.x;
	mov.u32 	%r10, %tid.x;
	mad.lo.s32 	%r11, %r8, %r9, %r10;
	mov.u32 	%r12, %ctaid.y;
	mov.u32 	%r13, %ntid.y;
	mov.u32 	%r14, %tid.y;
	mad.lo.s32 	%r15, %r12, %r13, %r14;
	shl.b32 	%r16, %r11, 3;
	add.s32 	%r1, %r15, %r16;
	shl.b32 	%r17, %r14, 1;
	add.s32 	%r2, %r17, %r10;
	shl.b32 	%r18, %r8, 2;
	add.s32 	%r3, %r18, %r12;
	setp.gt.s32 	%p1, %r1, 63;
	mov.b32 	%r28, 9999;
	@%p1 bra 	$L__BB1_2;
	cvta.to.global.u64 	%rd3, %rd1;
	mul.wide.s32 	%rd4, %r1, 4;
	add.s64 	%rd5, %rd3, %rd4;
	ld.global.u32 	%r28, [%rd5];
$L__BB1_2:
	shl.b32 	%r19, %r2, 2;
	mov.u32 	%r20, cache;
	add.s32 	%r6, %r20, %r19;
	st.shared.u32 	[%r6], %r28;
	bar.sync 	0;
	setp.gt.u32 	%p2, %r2, 1;
	@%p2 bra 	$L__BB1_4;
	ld.shared.u32 	%r21, [%r6];
	ld.shared.u32 	%r22, [%r6+8];
	min.s32 	%r23, %r21, %r22;
	st.shared.u32 	[%r6], %r23;
$L__BB1_4:
	bar.sync 	0;
	setp.ne.s32 	%p3, %r2, 0;
	@%p3 bra 	$L__BB1_6;
	ld.shared.u32 	%r24, [%r6];
	ld.shared.u32 	%r25, [cache+4];
	min.s32 	%r26, %r24, %r25;
	st.shared.u32 	[%r6], %r26;
$L__BB1_6:
	setp.ne.s32 	%p4, %r2, 0;
	bar.sync 	0;
	@%p4 bra 	$L__BB1_8;
	ld.shared.u32 	%r27, [cache];
	cvta.to.global.u64 	%rd6, %rd2;
	mul.wide.s32 	%rd7, %r3, 4;
	add.s64 	%rd8, %rd6, %rd7;
	st.global.u32 	[%rd8], %r27;
$L__BB1_8:
	ret;

}
	// .globl	_Z14gpu_reduce_maxPiS_
.visible .entry _Z14gpu_reduce_maxPiS_(
	.param .u64 .ptr .align 1 _Z14gpu_reduce_maxPiS__param_0,
	.param .u64 .ptr .align 1 _Z14gpu_reduce_maxPiS__param_1
)
{
	.reg .pred 	%p<5>;
	.reg .b32 	%r<29>;
	.reg .b64 	%rd<9>;

	ld.param.u64 	%rd1, [_Z14gpu_reduce_maxPiS__param_0];
	ld.param.u64 	%rd2, [_Z14gpu_reduce_maxPiS__param_1];
	mov.u32 	%r8, %ctaid.x;
	mov.u32 	%r9, %ntid.x;
	mov.u32 	%r10, %tid.x;
	mad.lo.s32 	%r11, %r8, %r9, %r10;
	mov.u32 	%r12, %ctaid.y;
	mov.u32 	%r13, %ntid.y;
	mov.u32 	%r14, %tid.y;
	mad.lo.s32 	%r15, %r12, %r13, %r14;
	shl.b32 	%r16, %r11, 3;
	add.s32 	%r1, %r15, %r16;
	shl.b32 	%r17, %r14, 1;
	add.s32 	%r2, %r17, %r10;
	shl.b32 	%r18, %r8, 2;
	add.s32 	%r3, %r18, %r12;
	setp.gt.s32 	%p1, %r1, 63;
	mov.b32 	%r28, -1;
	@%p1 bra 	$L__BB2_2;
	cvta.to.global.u64 	%rd3, %rd1;
	mul.wide.s32 	%rd4, %r1, 4;
	add.s64 	%rd5, %rd3, %rd4;
	ld.global.u32 	%r28, [%rd5];
$L__BB2_2:
	shl.b32 	%r19, %r2, 2;
	mov.u32 	%r20, cache;
	add.s32 	%r6, %r20, %r19;
	st.shared.u32 	[%r6], %r28;
	bar.sync 	0;
	setp.gt.u32 	%p2, %r2, 1;
	@%p2 bra 	$L__BB2_4;
	ld.shared.u32 	%r21, [%r6];
	ld.shared.u32 	%r22, [%r6+8];
	max.s32 	%r23, %r21, %r22;
	st.shared.u32 	[%r6], %r23;
$L__BB2_4:
	bar.sync 	0;
	setp.ne.s32 	%p3, %r2, 0;
	@%p3 bra 	$L__BB2_6;
	ld.shared.u32 	%r24, [%r6];
	ld.shared.u32 	%r25, [cache+4];
	max.s32 	%r26, %r24, %r25;
	st.shared.u32 	[%r6], %r26;
$L__BB2_6:
	setp.ne.s32 	%p4, %r2, 0;
	bar.sync 	0;
	@%p4 bra 	$L__BB2_8;
	ld.shared.u32 	%r27, [cache];
	cvta.to.global.u64 	%rd6, %rd2;
	mul.wide.s32 	%rd7, %r3, 4;
	add.s64 	%rd8, %rd6, %rd7;
	st.global.u32 	[%rd8], %r27;
$L__BB2_8:
	ret;

}


// ===== COMPILED SASS (sm_100) =====

	.target	sm_100

	.elftype	@"ET_EXEC"


//--------------------- .note.nv.tkinfo           --------------------------
	.section	.note.nv.tkinfo,"",@"SHT_NOTE"
	.sectionflags	@"SHF_NOTE_NV_TKINFO"
	.tkinfo
        /*0018*/ 	.word	0x00000002
        /*0030*/ 	.string	""
        /*0030*/ 	.string	"ptxas"
        /*0030*/ 	.string	"Cuda compilation tools, release 13.0, V13.0.88"
        /*0030*/ 	.string	"Build cuda_13.0.r13.0/compiler.36424714_0"
        /*0030*/ 	.string	"-arch sm_100 -m 64 "



//--------------------- .note.nv.cuinfo           --------------------------
	.section	.note.nv.cuinfo,"",@"SHT_NOTE"
	.sectionflags	@"SHF_NOTE_NV_CUINFO"
        /*0018*/ 	.short	0x0002
        /*001a*/ 	.short	0x0064
        /*001c*/ 	.short	0x0082
	.zero		2


//--------------------- .nv.info                  --------------------------
	.section	.nv.info,"",@"SHT_CUDA_INFO"
	.align	4


	//----- nvinfo : EIATTR_REGCOUNT
	.align		4
        /*0000*/ 	.byte	0x04, 0x2f
        /*0002*/ 	.short	(.L_1 - .L_0)
	.align		4
.L_0:
        /*0004*/ 	.word	index@(_Z14gpu_reduce_sumPiS_)
        /*0008*/ 	.word	0x0000000c


	//----- nvinfo : EIATTR_FRAME_SIZE
	.align		4
.L_1:
        /*000c*/ 	.byte	0x04, 0x11
        /*000e*/ 	.short	(.L_3 - .L_2)
	.align		4
.L_2:
        /*0010*/ 	.word	index@(_Z14gpu_reduce_sumPiS_)
        /*0014*/ 	.word	0x00000000


	//----- nvinfo : EIATTR_REGCOUNT
	.align		4
.L_3:
        /*0018*/ 	.byte	0x04, 0x2f
        /*001a*/ 	.short	(.L_5 - .L_4)
	.align		4
.L_4:
        /*001c*/ 	.word	index@(_Z14gpu_reduce_minPiS_)
        /*0020*/ 	.word	0x0000000c


	//----- nvinfo : EIATTR_FRAME_SIZE
	.align		4
.L_5:
        /*0024*/ 	.byte	0x04, 0x11
        /*0026*/ 	.short	(.L_7 - .L_6)
	.align		4
.L_6:
        /*0028*/ 	.word	index@(_Z14gpu_reduce_minPiS_)
        /*002c*/ 	.word	0x00000000


	//----- nvinfo : EIATTR_REGCOUNT
	.align		4
.L_7:
        /*0030*/ 	.byte	0x04, 0x2f
        /*0032*/ 	.short	(.L_9 - .L_8)
	.align		4
.L_8:
        /*0034*/ 	.word	index@(_Z14gpu_reduce_maxPiS_)
        /*0038*/ 	.word	0x0000000c


	//----- nvinfo : EIATTR_FRAME_SIZE
	.align		4
.L_9:
        /*003c*/ 	.byte	0x04, 0x11
        /*003e*/ 	.short	(.L_11 - .L_10)
	.align		4
.L_10:
        /*0040*/ 	.word	index@(_Z14gpu_reduce_maxPiS_)
        /*0044*/ 	.word	0x00000000


	//----- nvinfo : EIATTR_MIN_STACK_SIZE
	.align		4
.L_11:
        /*0048*/ 	.byte	0x04, 0x12
        /*004a*/ 	.short	(.L_13 - .L_12)
	.align		4
.L_12:
        /*004c*/ 	.word	index@(_Z14gpu_reduce_maxPiS_)
        /*0050*/ 	.word	0x00000000


	//----- nvinfo : EIATTR_MIN_STACK_SIZE
	.align		4
.L_13:
        /*0054*/ 	.byte	0x04, 0x12
        /*0056*/ 	.short	(.L_15 - .L_14)
	.align		4
.L_14:
        /*0058*/ 	.word	index@(_Z14gpu_reduce_minPiS_)
        /*005c*/ 	.word	0x00000000


	//----- nvinfo : EIATTR_MIN_STACK_SIZE
	.align		4
.L_15:
        /*0060*/ 	.byte	0x04, 0x12
        /*0062*/ 	.short	(.L_17 - .L_16)
	.align		4
.L_16:
        /*0064*/ 	.word	index@(_Z14gpu_reduce_sumPiS_)
        /*0068*/ 	.word	0x00000000
.L_17:


//--------------------- .nv.compat                --------------------------
	.section	.nv.compat,"",@"SHT_CUDA_COMPAT_INFO"
	.align	4
        /*0000*/ 	.byte	0x02, 0x09, 0x00, 0x00, 0x02, 0x02, 0x01, 0x00, 0x02, 0x05, 0x05, 0x00, 0x03, 0x07, 0x01, 0x01
        /*0010*/ 	.byte	0x02, 0x03, 0x00, 0x00, 0x02, 0x06, 0x01, 0x00, 0x04, 0x0b, 0x08, 0x00, 0x09, 0x00, 0x00, 0x00
        /*0020*/ 	.byte	0x00, 0x00, 0x00, 0x00


//--------------------- .nv.info._Z14gpu_reduce_maxPiS_ --------------------------
	.section	.nv.info._Z14gpu_reduce_maxPiS_,"",@"SHT_CUDA_INFO"
	.sectionflags	@""
	.align	4


	//----- nvinfo : EIATTR_CUDA_API_VERSION
	.align		4
        /*0000*/ 	.byte	0x04, 0x37
        /*0002*/ 	.short	(.L_19 - .L_18)
.L_18:
        /*0004*/ 	.word	0x00000082


	//----- nvinfo : EIATTR_KPARAM_INFO
	.align		4
.L_19:
        /*0008*/ 	.byte	0x04, 0x17
        /*000a*/ 	.short	(.L_21 - .L_20)
.L_20:
        /*000c*/ 	.word	0x00000000
        /*0010*/ 	.short	0x0001
        /*0012*/ 	.short	0x0008
        /*0014*/ 	.byte	0x00, 0xf5, 0x21, 0x00


	//----- nvinfo : EIATTR_KPARAM_INFO
	.align		4
.L_21:
        /*0018*/ 	.byte	0x04, 0x17
        /*001a*/ 	.short	(.L_23 - .L_22)
.L_22:
        /*001c*/ 	.word	0x00000000
        /*0020*/ 	.short	0x0000
        /*0022*/ 	.short	0x0000
        /*0024*/ 	.byte	0x00, 0xf5, 0x21, 0x00


	//----- nvinfo : EIATTR_SPARSE_MMA_MASK
	.align		4
.L_23:
        /*0028*/ 	.byte	0x03, 0x50
        /*002a*/ 	.short	0x0000


	//----- nvinfo : EIATTR_MAXREG_COUNT
	.align		4
        /*002c*/ 	.byte	0x03, 0x1b
        /*002e*/ 	.short	0x00ff


	//----- nvinfo : EIATTR_NUM_BARRIERS
	.align		4
        /*0030*/ 	.byte	0x02, 0x4c
        /*0032*/ 	.byte	0x01
	.zero		1


	//----- nvinfo : EIATTR_MERCURY_ISA_VERSION
	.align		4
        /*0034*/ 	.byte	0x03, 0x5f
        /*0036*/ 	.short	0x0101


	//----- nvinfo : EIATTR_VRC_CTA_INIT_COUNT
	.align		4
        /*0038*/ 	.byte	0x02, 0x4a
	.zero		1
	.zero		1


	//----- nvinfo : EIATTR_EXIT_INSTR_OFFSETS
	.align		4
        /*003c*/ 	.byte	0x04, 0x1c
        /*003e*/ 	.short	(.L_25 - .L_24)


	//   ....[0]....
.L_24:
        /*0040*/ 	.word	0x00000230


	//   ....[1]....
        /*0044*/ 	.word	0x00000290


	//----- nvinfo : EIATTR_CBANK_PARAM_SIZE
	.align		4
.L_25:
        /*0048*/ 	.byte	0x03, 0x19
        /*004a*/ 	.short	0x0010


	//----- nvinfo : EIATTR_PARAM_CBANK
	.align		4
        /*004c*/ 	.byte	0x04, 0x0a
        /*004e*/ 	.short	(.L_27 - .L_26)
	.align		4
.L_26:
        /*0050*/ 	.word	index@(.nv.constant0._Z14gpu_reduce_maxPiS_)
        /*0054*/ 	.short	0x0380
        /*0056*/ 	.short	0x0010


	//----- nvinfo : EIATTR_SW_WAR
	.align		4
.L_27:
        /*0058*/ 	.byte	0x04, 0x36
        /*005a*/ 	.short	(.L_29 - .L_28)
.L_28:
        /*005c*/ 	.word	0x00000008
.L_29:


//--------------------- .nv.info._Z14gpu_reduce_minPiS_ --------------------------
	.section	.nv.info._Z14gpu_reduce_minPiS_,"",@"SHT_CUDA_INFO"
	.sectionflags	@""
	.align	4


	//----- nvinfo : EIATTR_CUDA_API_VERSION
	.align		4
        /*0000*/ 	.byte	0x04, 0x37
        /*0002*/ 	.short	(.L_31 - .L_30)
.L_30:
        /*0004*/ 	.word	0x00000082


	//----- nvinfo : EIATTR_KPARAM_INFO
	.align		4
.L_31:
        /*0008*/ 	.byte	0x04, 0x17
        /*000a*/ 	.short	(.L_33 - .L_32)
.L_32:
        /*000c*/ 	.word	0x00000000
        /*0010*/ 	.short	0x0001
        /*0012*/ 	.short	0x0008
        /*0014*/ 	.byte	0x00, 0xf5, 0x21, 0x00


	//----- nvinfo : EIATTR_KPARAM_INFO
	.align		4
.L_33:
        /*0018*/ 	.byte	0x04, 0x17
        /*001a*/ 	.short	(.L_35 - .L_34)
.L_34:
        /*001c*/ 	.word	0x00000000
        /*0020*/ 	.short	0x0000
        /*0022*/ 	.short	0x0000
        /*0024*/ 	.byte	0x00, 0xf5, 0x21, 0x00


	//----- nvinfo : EIATTR_SPARSE_MMA_MASK
	.align		4
.L_35:
        /*0028*/ 	.byte	0x03, 0x50
        /*002a*/ 	.short	0x0000


	//----- nvinfo : EIATTR_MAXREG_COUNT
	.align		4
        /*002c*/ 	.byte	0x03, 0x1b
        /*002e*/ 	.short	0x00ff


	//----- nvinfo : EIATTR_NUM_BARRIERS
	.align		4
        /*0030*/ 	.byte	0x02, 0x4c
        /*0032*/ 	.byte	0x01
	.zero		1


	//----- nvinfo : EIATTR_MERCURY_ISA_VERSION
	.align		4
        /*0034*/ 	.byte	0x03, 0x5f
        /*0036*/ 	.short	0x0101


	//----- nvinfo : EIATTR_VRC_CTA_INIT_COUNT
	.align		4
        /*0038*/ 	.byte	0x02, 0x4a
	.zero		1
	.zero		1


	//----- nvinfo : EIATTR_EXIT_INSTR_OFFSETS
	.align		4
        /*003c*/ 	.byte	0x04, 0x1c
        /*003e*/ 	.short	(.L_37 - .L_36)


	//   ....[0]....
.L_36:
        /*0040*/ 	.word	0x00000230


	//   ....[1]....
        /*0044*/ 	.word	0x00000290


	//----- nvinfo : EIATTR_CBANK_PARAM_SIZE
	.align		4
.L_37:
        /*0048*/ 	.byte	0x03, 0x19
        /*004a*/ 	.short	0x0010


	//----- nvinfo : EIATTR_PARAM_CBANK
	.align		4
        /*004c*/ 	.byte	0x04, 0x0a
        /*004e*/ 	.short	(.L_39 - .L_38)
	.align		4
.L_38:
        /*0050*/ 	.word	index@(.nv.constant0._Z14gpu_reduce_minPiS_)
        /*0054*/ 	.short	0x0380
        /*0056*/ 	.short	0x0010


	//----- nvinfo : EIATTR_SW_WAR
	.align		4
.L_39:
        /*0058*/ 	.byte	0x04, 0x36
        /*005a*/ 	.short	(.L_41 - .L_40)
.L_40:
        /*005c*/ 	.word	0x00000008
.L_41:


//--------------------- .nv.info._Z14gpu_reduce_sumPiS_ --------------------------
	.section	.nv.info._Z14gpu_reduce_sumPiS_,"",@"SHT_CUDA_INFO"
	.sectionflags	@""
	.align	4


	//----- nvinfo : EIATTR_CUDA_API_VERSION
	.align		4
        /*0000*/ 	.byte	0x04, 0x37
        /*0002*/ 	.short	(.L_43 - .L_42)
.L_42:
        /*0004*/ 	.word	0x00000082


	//----- nvinfo : EIATTR_KPARAM_INFO
	.align		4
.L_43:
        /*0008*/ 	.byte	0x04, 0x17
        /*000a*/ 	.short	(.L_45 - .L_44)
.L_44:
        /*000c*/ 	.word	0x00000000
        /*0010*/ 	.short	0x0001
        /*0012*/ 	.short	0x0008
        /*0014*/ 	.byte	0x00, 0xf5, 0x21, 0x00


	//----- nvinfo : EIATTR_KPARAM_INFO
	.align		4
.L_45:
        /*0018*/ 	.byte	0x04, 0x17
        /*001a*/ 	.short	(.L_47 - .L_46)
.L_46:
        /*001c*/ 	.word	0x00000000
        /*0020*/ 	.short	0x0000
        /*0022*/ 	.short	0x0000
        /*0024*/ 	.byte	0x00, 0xf5, 0x21, 0x00


	//----- nvinfo : EIATTR_SPARSE_MMA_MASK
	.align		4
.L_47:
        /*0028*/ 	.byte	0x03, 0x50
        /*002a*/ 	.short	0x0000


	//----- nvinfo : EIATTR_MAXREG_COUNT
	.align		4
        /*002c*/ 	.byte	0x03, 0x1b
        /*002e*/ 	.short	0x00ff


	//----- nvinfo : EIATTR_NUM_BARRIERS
	.align		4
        /*0030*/ 	.byte	0x02, 0x4c
        /*0032*/ 	.byte	0x01
	.zero		1


	//----- nvinfo : EIATTR_MERCURY_ISA_VERSION
	.align		4
        /*0034*/ 	.byte	0x03, 0x5f
        /*0036*/ 	.short	0x0101


	//----- nvinfo : EIATTR_VRC_CTA_INIT_COUNT
	.align		4
        /*0038*/ 	.byte	0x02, 0x4a
	.zero		1
	.zero		1


	//----- nvinfo : EIATTR_EXIT_INSTR_OFFSETS
	.align		4
        /*003c*/ 	.byte	0x04, 0x1c
        /*003e*/ 	.short	(.L_49 - .L_48)


	//   ....[0]....
.L_48:
        /*0040*/ 	.word	0x00000230


	//   ....[1]....
        /*0044*/ 	.word	0x00000290


	//----- nvinfo : EIATTR_CBANK_PARAM_SIZE
	.align		4
.L_49:
        /*0048*/ 	.byte	0x03, 0x19
        /*004a*/ 	.short	0x0010


	//----- nvinfo : EIATTR_PARAM_CBANK
	.align		4
        /*004c*/ 	.byte	0x04, 0x0a
        /*004e*/ 	.short	(.L_51 - .L_50)
	.align		4
.L_50:
        /*0050*/ 	.word	index@(.nv.constant0._Z14gpu_reduce_sumPiS_)
        /*0054*/ 	.short	0x0380
        /*0056*/ 	.short	0x0010


	//----- nvinfo : EIATTR_SW_WAR
	.align		4
.L_51:
        /*0058*/ 	.byte	0x04, 0x36
        /*005a*/ 	.short	(.L_53 - .L_52)
.L_52:
        /*005c*/ 	.word	0x00000008
.L_53:


//--------------------- .nv.callgraph             --------------------------
	.section	.nv.callgraph,"",@"SHT_CUDA_CALLGRAPH"
	.align	4
	.sectionentsize	8
	.align		4
        /*0000*/ 	.word	0x00000000
	.align		4
        /*0004*/ 	.word	0xffffffff
	.align		4
        /*0008*/ 	.word	0x00000000
	.align		4
        /*000c*/ 	.word	0xfffffffe
	.align		4
        /*0010*/ 	.word	0x00000000
	.align		4
        /*0014*/ 	.word	0xfffffffd
	.align		4
        /*0018*/ 	.word	0x00000000
	.align		4
        /*001c*/ 	.word	0xfffffffc


//--------------------- .text._Z14gpu_reduce_maxPiS_ --------------------------
	.section	.text._Z14gpu_reduce_maxPiS_,"ax",@progbits
	.align	128
        .global         _Z14gpu_reduce_maxPiS_
        .type           _Z14gpu_reduce_maxPiS_,@function
        .size           _Z14gpu_reduce_maxPiS_,(.L_x_3 - _Z14gpu_reduce_maxPiS_)
        .other          _Z14gpu_reduce_maxPiS_,@"STO_CUDA_ENTRY STV_DEFAULT"
_Z14gpu_reduce_maxPiS_:
.text._Z14gpu_reduce_maxPiS_:
[----:B------:R-:W-:Y:S01]  /*0000*/  LDC R1, c[0x0][0x37c] ;  /* 0x0000df00ff017b82 */ /* 0x000fe20000000800 */
[----:B------:R-:W0:Y:S01]  /*0010*/  S2R R8, SR_CTAID.X ;  /* 0x0000000000087919 */ /* 0x000e220000002500 */
[----:B------:R-:W0:Y:S01]  /*0020*/  LDCU UR4, c[0x0][0x360] ;  /* 0x00006c00ff0477ac */ /* 0x000e220008000800 */
[----:B------:R-:W-:Y:S01]  /*0030*/  IMAD.MOV.U32 R4, RZ, RZ, -0x1 ;  /* 0xffffffffff047424 */ /* 0x000fe200078e00ff */
[----:B------:R-:W0:Y:S01]  /*0040*/  S2R R7, SR_TID.X ;  /* 0x0000000000077919 */ /* 0x000e220000002100 */
[----:B------:R-:W1:Y:S01]  /*0050*/  LDCU UR5, c[0x0][0x364] ;  /* 0x00006c80ff0577ac */ /* 0x000e620008000800 */
[----:B------:R-:W1:Y:S01]  /*0060*/  S2R R9, SR_CTAID.Y ;  /* 0x0000000000097919 */ /* 0x000e620000002600 */
[----:B------:R-:W2:Y:S01]  /*0070*/  LDCU.64 UR6, c[0x0][0x358] ;  /* 0x00006b00ff0677ac */ /* 0x000ea20008000a00 */
[----:B------:R-:W1:Y:S01]  /*0080*/  S2R R6, SR_TID.Y ;  /* 0x0000000000067919 */ /* 0x000e620000002200 */
[----:B0-----:R-:W-:Y:S02]  /*0090*/  IMAD R0, R8, UR4, R7 ;  /* 0x0000000408007c24 */ /* 0x001fe4000f8e0207 */
[----:B-1----:R-:W-:-:S04]  /*00a0*/  IMAD R3, R9, UR5, R6 ;  /* 0x0000000509037c24 */ /* 0x002fc8000f8e0206 */
[----:B------:R-:W-:-:S05]  /*00b0*/  IMAD R5, R0, 0x8, R3 ;  /* 0x0000000800057824 */ /* 0x000fca00078e0203 */
[----:B------:R-:W-:-:S13]  /*00c0*/  ISETP.GT.AND P0, PT, R5, 0x3f, PT ;  /* 0x0000003f0500780c */ /* 0x000fda0003f04270 */
[----:B------:R-:W0:Y:S02]  /*00d0*/  @!P0 LDC.64 R2, c[0x0][0x380] ;  /* 0x0000e000ff028b82 */ /* 0x000e240000000a00 */
[----:B0-----:R-:W-:-:S05]  /*00e0*/  @!P0 IMAD.WIDE R2, R5, 0x4, R2 ;  /* 0x0000000405028825 */ /* 0x001fca00078e0202 */
[----:B--2---:R-:W2:Y:S01]  /*00f0*/  @!P0 LDG.E R4, desc[UR6][R2.64] ;  /* 0x0000000602048981 */ /* 0x004ea2000c1e1900 */
[----:B------:R-:W0:Y:S01]  /*0100*/  S2UR UR5, SR_CgaCtaId ;  /* 0x00000000000579c3 */ /* 0x000e220000008800 */
[----:B------:R-:W-:Y:S01]  /*0110*/  UMOV UR4, 0x400 ;  /* 0x0000040000047882 */ /* 0x000fe20000000000 */
[----:B------:R-:W-:-:S04]  /*0120*/  LEA R0, R6, R7, 0x1 ;  /* 0x0000000706007211 */ /* 0x000fc800078e08ff */
[C---:B------:R-:W-:Y:S02]  /*0130*/  ISETP.GT.U32.AND P0, PT, R0.reuse, 0x1, PT ;  /* 0x000000010000780c */ /* 0x040fe40003f04070 */
[----:B------:R-:W-:Y:S01]  /*0140*/  ISETP.NE.AND P1, PT, R0, RZ, PT ;  /* 0x000000ff0000720c */ /* 0x000fe20003f25270 */
[----:B0-----:R-:W-:-:S06]  /*0150*/  ULEA UR4, UR5, UR4, 0x18 ;  /* 0x0000000405047291 */ /* 0x001fcc000f8ec0ff */
[----:B------:R-:W-:-:S05]  /*0160*/  LEA R5, R0, UR4, 0x2 ;  /* 0x0000000400057c11 */ /* 0x000fca000f8e10ff */
[----:B--2---:R-:W-:Y:S01]  /*0170*/  STS [R5], R4 ;  /* 0x0000000405007388 */ /* 0x004fe20000000800 */
[----:B------:R-:W-:Y:S06]  /*0180*/  BAR.SYNC.DEFER_BLOCKING 0x0 ;  /* 0x0000000000007b1d */ /* 0x000fec0000010000 */
[----:B------:R-:W-:Y:S04]  /*0190*/  @!P0 LDS R6, [R5] ;  /* 0x0000000005068984 */ /* 0x000fe80000000800 */
[----:B------:R-:W0:Y:S02]  /*01a0*/  @!P0 LDS R7, [R5+0x8] ;  /* 0x0000080005078984 */ /* 0x000e240000000800 */
[----:B0-----:R-:W-:-:S05]  /*01b0*/  @!P0 VIMNMX R6, PT, PT, R6, R7, !PT ;  /* 0x0000000706068248 */ /* 0x001fca0007fe0100 */
[----:B------:R-:W-:Y:S01]  /*01c0*/  @!P0 STS [R5], R6 ;  /* 0x0000000605008388 */ /* 0x000fe20000000800 */
[----:B------:R-:W-:Y:S06]  /*01d0*/  BAR.SYNC.DEFER_BLOCKING 0x0 ;  /* 0x0000000000007b1d */ /* 0x000fec0000010000 */
[----:B------:R-:W-:Y:S04]  /*01e0*/  @!P1 LDS R0, [R5] ;  /* 0x0000000005009984 */ /* 0x000fe80000000800 */
[----:B------:R-:W0:Y:S02]  /*01f0*/  @!P1 LDS R3, [UR4+0x4] ;  /* 0x00000404ff039984 */ /* 0x000e240008000800 */
[----:B0-----:R-:W-:-:S05]  /*0200*/  @!P1 VIMNMX R0, PT, PT, R0, R3, !PT ;  /* 0x0000000300009248 */ /* 0x001fca0007fe0100 */
[----:B------:R0:W-:Y:S01]  /*0210*/  @!P1 STS [R5], R0 ;  /* 0x0000000005009388 */ /* 0x0001e20000000800 */
[----:B------:R-:W-:Y:S06]  /*0220*/  BAR.SYNC.DEFER_BLOCKING 0x0 ;  /* 0x0000000000007b1d */ /* 0x000fec0000010000 */
[----:B------:R-:W-:Y:S05]  /*0230*/  @P1 EXIT ;  /* 0x000000000000194d */ /* 0x000fea0003800000 */
[----:B------:R-:W1:Y:S01]  /*0240*/  LDS R7, [UR4] ;  /* 0x00000004ff077984 */ /* 0x000e620008000800 */
[----:B------:R-:W2:Y:S01]  /*0250*/  LDC.64 R2, c[0x0][0x388] ;  /* 0x0000e200ff027b82 */ /* 0x000ea20000000a00 */
[----:B0-----:R-:W-:-:S04]  /*0260*/  IMAD R5, R8, 0x4, R9 ;  /* 0x0000000408057824 */ /* 0x001fc800078e0209 */
[----:B--2---:R-:W-:-:S05]  /*0270*/  IMAD.WIDE R2, R5, 0x4, R2 ;  /* 0x0000000405027825 */ /* 0x004fca00078e0202 */
[----:B-1----:R-:W-:Y:S01]  /*0280*/  STG.E desc[UR6][R2.64], R7 ;  /* 0x0000000702007986 */ /* 0x002fe2000c101906 */
[----:B------:R-:W-:Y:S05]  /*0290*/  EXIT ;  /* 0x000000000000794d */ /* 0x000fea0003800000 */
.L_x_0:
[----:B------:R-:W-:-:S00]  /*02a0*/  BRA `(.L_x_0) ;  /* 0xfffffffc00fc7947 */ /* 0x000fc0000383ffff */
[----:B------:R-:W-:-:S00]  /*02b0*/  NOP ;  /* 0x0000000000007918 */ /* 0x000fc00000000000 */
        /* <DEDUP_REMOVED lines=12> */
.L_x_3:


//--------------------- .text._Z14gpu_reduce_minPiS_ --------------------------
	.section	.text._Z14gpu_reduce_minPiS_,"ax",@progbits
	.align	128
        .global         _Z14gpu_reduce_minPiS_
        .type           _Z14gpu_reduce_minPiS_,@function
        .size           _Z14gpu_reduce_minPiS_,(.L_x_4 - _Z14gpu_reduce_minPiS_)
        .other          _Z14gpu_reduce_minPiS_,@"STO_CUDA_ENTRY STV_DEFAULT"
_Z14gpu_reduce_minPiS_:
.text._Z14gpu_reduce_minPiS_:
[----:B------:R-:W-:Y:S01]  /*0000*/  LDC R1, c[0x0][0x37c] ;  /* 0x0000df00ff017b82 */ /* 0x000fe20000000800 */
[----:B------:R-:W0:Y:S01]  /*0010*/  S2R R8, SR_CTAID.X ;  /* 0x0000000000087919 */ /* 0x000e220000002500 */
[----:B------:R-:W0:Y:S01]  /*0020*/  LDCU UR4, c[0x0][0x360] ;  /* 0x00006c00ff0477ac */ /* 0x000e220008000800 */
[----:B------:R-:W-:Y:S01]  /*0030*/  IMAD.MOV.U32 R4, RZ, RZ, 0x270f ;  /* 0x0000270fff047424 */ /* 0x000fe200078e00ff */
        /* <DEDUP_REMOVED lines=23> */
[----:B0-----:R-:W-:-:S05]  /*01b0*/  @!P0 VIMNMX R6, PT, PT, R6, R7, PT ;  /* 0x0000000706068248 */ /* 0x001fca0003fe0100 */
[----:B------:R-:W-:Y:S01]  /*01c0*/  @!P0 STS [R5], R6 ;  /* 0x0000000605008388 */ /* 0x000fe20000000800 */
[----:B------:R-:W-:Y:S06]  /*01d0*/  BAR.SYNC.DEFER_BLOCKING 0x0 ;  /* 0x0000000000007b1d */ /* 0x000fec0000010000 */
[----:B------:R-:W-:Y:S04]  /*01e0*/  @!P1 LDS R0, [R5] ;  /* 0x0000000005009984 */ /* 0x000fe80000000800 */
[----:B------:R-:W0:Y:S02]  /*01f0*/  @!P1 LDS R3, [UR4+0x4] ;  /* 0x00000404ff039984 */ /* 0x000e240008000800 */
[----:B0-----:R-:W-:-:S05]  /*0200*/  @!P1 VIMNMX R0, PT, PT, R0, R3, PT ;  /* 0x0000000300009248 */ /* 0x001fca0003fe0100 */
        /* <DEDUP_REMOVED lines=9> */
.L_x_1:
        /* <DEDUP_REMOVED lines=14> */
.L_x_4:


//--------------------- .text._Z14gpu_reduce_sumPiS_ --------------------------
	.section	.text._Z14gpu_reduce_sumPiS_,"ax",@progbits
	.align	128
        .global         _Z14gpu_reduce_sumPiS_
        .type           _Z14gpu_reduce_sumPiS_,@function
        .size           _Z14gpu_reduce_sumPiS_,(.L_x_5 - _Z14gpu_reduce_sumPiS_)
        .other          _Z14gpu_reduce_sumPiS_,@"STO_CUDA_ENTRY STV_DEFAULT"
_Z14gpu_reduce_sumPiS_:
.text._Z14gpu_reduce_sumPiS_:
[----:B------:R-:W-:Y:S01]  /*0000*/  LDC R1, c[0x0][0x37c] ;  /* 0x0000df00ff017b82 */ /* 0x000fe20000000800 */
[----:B------:R-:W0:Y:S01]  /*0010*/  S2R R6, SR_CTAID.X ;  /* 0x0000000000067919 */ /* 0x000e220000002500 */
[----:B------:R-:W0:Y:S01]  /*0020*/  LDCU UR4, c[0x0][0x360] ;  /* 0x00006c00ff0477ac */ /* 0x000e220008000800 */
[----:B------:R-:W0:Y:S01]  /*0030*/  S2R R7, SR_TID.X ;  /* 0x0000000000077919 */ /* 0x000e220000002100 */
[----:B------:R-:W1:Y:S01]  /*0040*/  LDCU UR5, c[0x0][0x364] ;  /* 0x00006c80ff0577ac */ /* 0x000e620008000800 */
[----:B------:R-:W1:Y:S01]  /*0050*/  S2R R9, SR_CTAID.Y ;  /* 0x0000000000097919 */ /* 0x000e620000002600 */
[----:B------:R-:W2:Y:S01]  /*0060*/  LDCU.64 UR6, c[0x0][0x358] ;  /* 0x00006b00ff0677ac */ /* 0x000ea20008000a00 */
[----:B------:R-:W1:Y:S01]  /*0070*/  S2R R4, SR_TID.Y ;  /* 0x0000000000047919 */ /* 0x000e620000002200 */
[----:B0-----:R-:W-:Y:S02]  /*0080*/  IMAD R0, R6, UR4, R7 ;  /* 0x0000000406007c24 */ /* 0x001fe4000f8e0207 */
[----:B-1----:R-:W-:-:S05]  /*0090*/  IMAD R3, R9, UR5, R4 ;  /* 0x0000000509037c24 */ /* 0x002fca000f8e0204 */
[----:B------:R-:W-:-:S04]  /*00a0*/  LEA R5, R0, R3, 0x3 ;  /* 0x0000000300057211 */ /* 0x000fc800078e18ff */
[----:B------:R-:W-:-:S13]  /*00b0*/  ISETP.GT.AND P1, PT, R5, 0x3f, PT ;  /* 0x0000003f0500780c */ /* 0x000fda0003f24270 */
[----:B------:R-:W0:Y:S02]  /*00c0*/  @!P1 LDC.64 R2, c[0x0][0x380] ;  /* 0x0000e000ff029b82 */ /* 0x000e240000000a00 */
[----:B0-----:R-:W-:-:S06]  /*00d0*/  @!P1 IMAD.WIDE R2, R5, 0x4, R2 ;  /* 0x0000000405029825 */ /* 0x001fcc00078e0202 */
[----:B--2---:R-:W2:Y:S01]  /*00e0*/  @!P1 LDG.E R3, desc[UR6][R2.64] ;  /* 0x0000000602039981 */ /* 0x004ea2000c1e1900 */
[----:B------:R-:W0:Y:S01]  /*00f0*/  S2UR UR5, SR_CgaCtaId ;  /* 0x00000000000579c3 */ /* 0x000e220000008800 */
[----:B------:R-:W-:Y:S01]  /*0100*/  UMOV UR4, 0x400 ;  /* 0x0000040000047882 */ /* 0x000fe20000000000 */
[----:B------:R-:W-:-:S04]  /*0110*/  LEA R0, R4, R7, 0x1 ;  /* 0x0000000704007211 */ /* 0x000fc800078e08ff */
[----:B------:R-:W-:Y:S01]  /*0120*/  ISETP.GT.U32.AND P0, PT, R0, 0x1, PT ;  /* 0x000000010000780c */ /* 0x000fe20003f04070 */
[----:B0-----:R-:W-:-:S06]  /*0130*/  ULEA UR4, UR5, UR4, 0x18 ;  /* 0x0000000405047291 */ /* 0x001fcc000f8ec0ff */
[----:B------:R-:W-:-:S05]  /*0140*/  LEA R4, R0, UR4, 0x2 ;  /* 0x0000000400047c11 */ /* 0x000fca000f8e10ff */
[----:B--2---:R-:W-:Y:S04]  /*0150*/  @!P1 STS [R4], R3 ;  /* 0x0000000304009388 */ /* 0x004fe80000000800 */
[----:B------:R-:W-:Y:S01]  /*0160*/  @P1 STS [R4], RZ ;  /* 0x000000ff04001388 */ /* 0x000fe20000000800 */
[----:B------:R-:W-:Y:S01]  /*0170*/  BAR.SYNC.DEFER_BLOCKING 0x0 ;  /* 0x0000000000007b1d */ /* 0x000fe20000010000 */
[----:B------:R-:W-:-:S05]  /*0180*/  ISETP.NE.AND P1, PT, R0, RZ, PT ;  /* 0x000000ff0000720c */ /* 0x000fca0003f25270 */
[----:B------:R-:W-:Y:S04]  /*0190*/  @!P0 LDS R5, [R4+0x8] ;  /* 0x0000080004058984 */ /* 0x000fe80000000800 */
[----:B------:R-:W0:Y:S02]  /*01a0*/  @!P0 LDS R2, [R4] ;  /* 0x0000000004028984 */ /* 0x000e240000000800 */
[----:B0-----:R-:W-:-:S05]  /*01b0*/  @!P0 IMAD.IADD R5, R5, 0x1, R2 ;  /* 0x0000000105058824 */ /* 0x001fca00078e0202 */
[----:B------:R-:W-:Y:S01]  /*01c0*/  @!P0 STS [R4], R5 ;  /* 0x0000000504008388 */ /* 0x000fe20000000800 */
[----:B------:R-:W-:Y:S06]  /*01d0*/  BAR.SYNC.DEFER_BLOCKING 0x0 ;  /* 0x0000000000007b1d */ /* 0x000fec0000010000 */
[----:B------:R-:W-:Y:S04]  /*01e0*/  @!P1 LDS R0, [UR4+0x4] ;  /* 0x00000404ff009984 */ /* 0x000fe80008000800 */
[----:B------:R-:W0:Y:S02]  /*01f0*/  @!P1 LDS R7, [R4] ;  /* 0x0000000004079984 */ /* 0x000e240000000800 */
[----:B0-----:R-:W-:-:S05]  /*0200*/  @!P1 IADD3 R7, PT, PT, R0, R7, RZ ;  /* 0x0000000700079210 */ /* 0x001fca0007ffe0ff */
[----:B------:R0:W-:Y:S01]  /*0210*/  @!P1 STS [R4], R7 ;  /* 0x0000000704009388 */ /* 0x0001e20000000800 */
[----:B------:R-:W-:Y:S06]  /*0220*/  BAR.SYNC.DEFER_BLOCKING 0x0 ;  /* 0x0000000000007b1d */ /* 0x000fec0000010000 */
[----:B------:R-:W-:Y:S05]  /*0230*/  @P1 EXIT ;  /* 0x000000000000194d */ /* 0x000fea0003800000 */
[----:B0-----:R-:W0:Y:S01]  /*0240*/  LDS R7, [UR4] ;  /* 0x00000004ff077984 */ /* 0x001e220008000800 */
[----:B------:R-:W1:Y:S01]  /*0250*/  LDC.64 R2, c[0x0][0x388] ;  /* 0x0000e200ff027b82 */ /* 0x000e620000000a00 */
[----:B------:R-:W-:-:S04]  /*0260*/  IMAD R5, R6, 0x4, R9 ;  /* 0x0000000406057824 */ /* 0x000fc800078e0209 */
[----:B-1----:R-:W-:-:S05]  /*0270*/  IMAD.WIDE R2, R5, 0x4, R2 ;  /* 0x0000000405027825 */ /* 0x002fca00078e0202 */
[----:B0-----:R-:W-:Y:S01]  /*0280*/  STG.E desc[UR6][R2.64], R7 ;  /* 0x0000000702007986 */ /* 0x001fe2000c101906 */
[----:B------:R-:W-:Y:S05]  /*0290*/  EXIT ;  /* 0x000000000000794d */ /* 0x000fea0003800000 */
.L_x_2:
        /* <DEDUP_REMOVED lines=14> */
.L_x_5:


//--------------------- .nv.shared._Z14gpu_reduce_maxPiS_ --------------------------
	.section	.nv.shared._Z14gpu_reduce_maxPiS_,"aw",@nobits
	.sectionflags	@""
	.align	16
	.zero		1024


//--------------------- .nv.shared.reserved.0     --------------------------
	.section	.nv.shared.reserved.0,"aw",@nobits
	.weak		__nv_reservedSMEM_offset_0_alias
	.size		__nv_reservedSMEM_offset_0_alias, 0, 64
	.other		__nv_reservedSMEM_offset_0_alias,@"STO_CUDA_RESERVED_SHARED STV_DEFAULT"
__nv_reservedSMEM_offset_0_alias:
	.zero		0
	.zero		64


//--------------------- .nv.shared._Z14gpu_reduce_minPiS_ --------------------------
	.section	.nv.shared._Z14gpu_reduce_minPiS_,"aw",@nobits
	.sectionflags	@""
	.align	16
	.zero		1024


//--------------------- .nv.shared._Z14gpu_reduce_sumPiS_ --------------------------
	.section	.nv.shared._Z14gpu_reduce_sumPiS_,"aw",@nobits
	.sectionflags	@""
	.align	16
	.zero		1024


//--------------------- .nv.constant0._Z14gpu_reduce_maxPiS_ --------------------------
	.section	.nv.constant0._Z14gpu_reduce_maxPiS_,"a",@progbits
	.sectionflags	@""
	.align	4
.nv.constant0._Z14gpu_reduce_maxPiS_:
	.zero		912


//--------------------- .nv.constant0._Z14gpu_reduce_minPiS_ --------------------------
	.section	.nv.constant0._Z14gpu_reduce_minPiS_,"a",@progbits
	.sectionflags	@""
	.align	4
.nv.constant0._Z14gpu_reduce_minPiS_:
	.zero		912


//--------------------- .nv.constant0._Z14gpu_reduce_sumPiS_ --------------------------
	.section	.nv.constant0._Z14gpu_reduce_sumPiS_,"a",@progbits
	.sectionflags	@""
	.align	4
.nv.constant0._Z14gpu_reduce_sumPiS_:
	.zero		912


//--------------------- SYMBOLS --------------------------

	.type		.nv.reservedSmem.offset0,@object
	.size		.nv.reservedSmem.offset0,0x4
	.type		.nv.reservedSmem.cap,@object
	.size		.nv.reservedSmem.cap,0x4
